	.headerflags	@"EF_CUDA_TEXMODE_UNIFIED EF_CUDA_64BIT_ADDRESS EF_CUDA_ACCELERATORS EF_CUDA_SM90 EF_CUDA_VIRTUAL_SM(EF_CUDA_SM90)"
	.elftype	@"ET_EXEC"


//--------------------- .nv.info                  --------------------------
	.section	.nv.info,"",@"SHT_CUDA_INFO"
	.align	4


	//----- nvinfo : EIATTR_REGCOUNT
	.align		4
        /*0000*/ 	.byte	0x04, 0x2f
        /*0002*/ 	.short	(.L_2 - .L_1)
	.align		4
.L_1:
        /*0004*/ 	.word	index@(triton_poi_fused_gelu_9)
        /*0008*/ 	.word	0x00000012


	//----- nvinfo : EIATTR_MIN_STACK_SIZE
	.align		4
.L_2:
        /*000c*/ 	.byte	0x04, 0x12
        /*000e*/ 	.short	(.L_4 - .L_3)
	.align		4
.L_3:
        /*0010*/ 	.word	index@(triton_poi_fused_gelu_9)
        /*0014*/ 	.word	0x00000000


	//----- nvinfo : EIATTR_FRAME_SIZE
	.align		4
.L_4:
        /*0018*/ 	.byte	0x04, 0x11
        /*001a*/ 	.short	(.L_6 - .L_5)
	.align		4
.L_5:
        /*001c*/ 	.word	index@(triton_poi_fused_gelu_9)
        /*0020*/ 	.word	0x00000000


	//----- nvinfo : EIATTR_MIN_STACK_SIZE
	.align		4
.L_6:
        /*0024*/ 	.byte	0x04, 0x12
        /*0026*/ 	.short	(.L_8 - .L_7)
	.align		4
.L_7:
        /*0028*/ 	.word	index@(triton_poi_fused_gelu_9)
        /*002c*/ 	.word	0x00000000
.L_8:


//--------------------- .nv.info.triton_poi_fused_gelu_9 --------------------------
	.section	.nv.info.triton_poi_fused_gelu_9,"",@"SHT_CUDA_INFO"
	.sectionflags	@""
	.align	4


	//----- nvinfo : EIATTR_CUDA_API_VERSION
	.align		4
        /*0000*/ 	.byte	0x04, 0x37
        /*0002*/ 	.short	(.L_10 - .L_9)
.L_9:
        /*0004*/ 	.word	0x0000007c


	//----- nvinfo : EIATTR_KPARAM_INFO
	.align		4
.L_10:
        /*0008*/ 	.byte	0x04, 0x17
        /*000a*/ 	.short	(.L_12 - .L_11)
.L_11:
        /*000c*/ 	.word	0x00000000
        /*0010*/ 	.short	0x0002
        /*0012*/ 	.short	0x0010
        /*0014*/ 	.byte	0x00, 0xf0, 0x11, 0x00


	//----- nvinfo : EIATTR_KPARAM_INFO
	.align		4
.L_12:
        /*0018*/ 	.byte	0x04, 0x17
        /*001a*/ 	.short	(.L_14 - .L_13)
.L_13:
        /*001c*/ 	.word	0x00000000
        /*0020*/ 	.short	0x0001
        /*0022*/ 	.short	0x0008
        /*0024*/ 	.byte	0x00, 0xf4, 0x21, 0x00


	//----- nvinfo : EIATTR_KPARAM_INFO
	.align		4
.L_14:
        /*0028*/ 	.byte	0x04, 0x17
        /*002a*/ 	.short	(.L_16 - .L_15)
.L_15:
        /*002c*/ 	.word	0x00000000
        /*0030*/ 	.short	0x0000
        /*0032*/ 	.short	0x0000
        /*0034*/ 	.byte	0x00, 0xf4, 0x21, 0x00


	//----- nvinfo : EIATTR_SPARSE_MMA_MASK
	.align		4
.L_16:
        /*0038*/ 	.byte	0x03, 0x50
        /*003a*/ 	.short	0x0000


	//----- nvinfo : EIATTR_MAXREG_COUNT
	.align		4
        /*003c*/ 	.byte	0x03, 0x1b
        /*003e*/ 	.short	0x00ff


	//----- nvinfo : EIATTR_EXIT_INSTR_OFFSETS
	.align		4
        /*0040*/ 	.byte	0x04, 0x1c
        /*0042*/ 	.short	(.L_18 - .L_17)


	//   ....[0]....
.L_17:
        /*0044*/ 	.word	0x00000500


	//   ....[1]....
        /*0048*/ 	.word	0x00000520


	//----- nvinfo : EIATTR_REQNTID
	.align		4
.L_18:
        /*004c*/ 	.byte	0x04, 0x10
        /*004e*/ 	.short	(.L_20 - .L_19)
.L_19:
        /*0050*/ 	.word	0x00000080
        /*0054*/ 	.word	0x00000001
        /*0058*/ 	.word	0x00000001


	//----- nvinfo : EIATTR_CBANK_PARAM_SIZE
	.align		4
.L_20:
        /*005c*/ 	.byte	0x03, 0x19
        /*005e*/ 	.short	0x0014


	//----- nvinfo : EIATTR_PARAM_CBANK
	.align		4
        /*0060*/ 	.byte	0x04, 0x0a
        /*0062*/ 	.short	(.L_22 - .L_21)
	.align		4
.L_21:
        /*0064*/ 	.word	index@(.nv.constant0.triton_poi_fused_gelu_9)
        /*0068*/ 	.short	0x0210
        /*006a*/ 	.short	0x0014


	//----- nvinfo : EIATTR_SW_WAR
	.align		4
.L_22:
        /*006c*/ 	.byte	0x04, 0x36
        /*006e*/ 	.short	(.L_24 - .L_23)
.L_23:
        /*0070*/ 	.word	0x00000008
.L_24:


//--------------------- .nv.callgraph             --------------------------
	.section	.nv.callgraph,"",@"SHT_CUDA_CALLGRAPH"
	.align	4
	.sectionentsize	8
	.align		4
        /*0000*/ 	.word	0x00000000
	.align		4
        /*0004*/ 	.word	0xffffffff
	.align		4
        /*0008*/ 	.word	0x00000000
	.align		4
        /*000c*/ 	.word	0xfffffffe
	.align		4
        /*0010*/ 	.word	0x00000000
	.align		4
        /*0014*/ 	.word	0xfffffffd
	.align		4
        /*0018*/ 	.word	0x00000000
	.align		4
        /*001c*/ 	.word	0xfffffffc


//--------------------- .nv.constant4             --------------------------
	.section	.nv.constant4,"a",@progbits
	.align	8
	.align		8
.nv.constant4:
        /*0000*/ 	.dword	_$_str


//--------------------- .text.triton_poi_fused_gelu_9 --------------------------
	.section	.text.triton_poi_fused_gelu_9,"ax",@progbits
	.align	128
        .global         triton_poi_fused_gelu_9
        .type           triton_poi_fused_gelu_9,@function
        .size           triton_poi_fused_gelu_9,(.L_x_1 - triton_poi_fused_gelu_9)
        .other          triton_poi_fused_gelu_9,@"STO_CUDA_ENTRY STV_DEFAULT"
triton_poi_fused_gelu_9:
.text.triton_poi_fused_gelu_9:
[----:B------:R-:W0:Y:S02]  /*0000*/  LDC R1, c[0x0][0x28] ;  /* 0x00000a00ff017b82 */ /* 0x000e240000000800 */
[----:B------:R-:W1:Y:S01]  /*0010*/  S2R R0, SR_TID.X ;  /* 0x0000000000007919 */ /* 0x000e620000002100 */
[----:B------:R-:W2:Y:S01]  /*0020*/  LDC.64 R8, c[0x0][0x210] ;  /* 0x00008400ff087b82 */ /* 0x000ea20000000a00 */
[----:B------:R-:W-:Y:S01]  /*0030*/  ULDC.64 UR4, c[0x0][0x208] ;  /* 0x0000820000047ab9 */ /* 0x000fe20000000a00 */
[----:B------:R-:W3:Y:S01]  /*0040*/  S2R R3, SR_CTAID.X ;  /* 0x0000000000037919 */ /* 0x000ee20000002500 */
[----:B------:R-:W-:Y:S02]  /*0050*/  HFMA2.MMA R10, -RZ, RZ, 0.470947265625, -12.46875 ;  /* 0x3789ca3cff0a7435 */ /* 0x000fe400000001ff */
[----:B------:R-:W-:Y:S01]  /*0060*/  HFMA2.MMA R11, -RZ, RZ, 0.470947265625, -12.46875 ;  /* 0x3789ca3cff0b7435 */ /* 0x000fe200000001ff */
[----:B------:R-:W-:Y:S02]  /*0070*/  MOV R12, 0xb9f560b9 ;  /* 0xb9f560b9000c7802 */ /* 0x000fe40000000f00 */
[----:B------:R-:W-:Y:S01]  /*0080*/  MOV R13, 0xb9f560b9 ;  /* 0xb9f560b9000d7802 */ /* 0x000fe20000000f00 */
[----:B------:R-:W-:Y:S01]  /*0090*/  HFMA2.MMA R15, -RZ, RZ, 0.958984375, -6.1690807342529296875e-05 ;  /* 0x3bac840bff0f7435 */ /* 0x000fe200000001ff */
[----:B------:R-:W-:Y:S01]  /*00a0*/  IMAD.MOV.U32 R14, RZ, RZ, 0x3bac840b ;  /* 0x3bac840bff0e7424 */ /* 0x000fe200078e00ff */
[----:B------:R-:W-:Y:S01]  /*00b0*/  ULDC.64 UR6, c[0x0][0x218] ;  /* 0x0000860000067ab9 */ /* 0x000fe20000000a00 */
[----:B-1----:R-:W-:-:S04]  /*00c0*/  SHF.L.U32 R0, R0, 0x1, RZ ;  /* 0x0000000100007819 */ /* 0x002fc800000006ff */
[----:B------:R-:W-:-:S04]  /*00d0*/  LOP3.LUT R0, R0, 0xfe, RZ, 0xc0, !PT ;  /* 0x000000fe00007812 */ /* 0x000fc800078ec0ff */
[----:B---3--:R-:W-:Y:S02]  /*00e0*/  LEA R0, R3, R0, 0x8 ;  /* 0x0000000003007211 */ /* 0x008fe400078e40ff */
[----:B------:R-:W-:Y:S02]  /*00f0*/  CS2R R2, SRZ ;  /* 0x0000000000027805 */ /* 0x000fe4000001ff00 */
[C---:B------:R-:W-:Y:S01]  /*0100*/  ISETP.GE.AND P0, PT, R0.reuse, 0x400, PT ;  /* 0x000004000000780c */ /* 0x040fe20003f06270 */
[----:B--2---:R-:W-:-:S12]  /*0110*/  IMAD.WIDE R8, R0, 0x4, R8 ;  /* 0x0000000400087825 */ /* 0x004fd800078e0208 */
[----:B------:R1:W2:Y:S02]  /*0120*/  @!P0 LDG.E.64 R2, desc[UR4][R8.64] ;  /* 0x0000000408028981 */ /* 0x0002a4000c1e1b00 */
[----:B-1----:R-:W-:Y:S01]  /*0130*/  MOV R8, 0xbd0c8162 ;  /* 0xbd0c816200087802 */ /* 0x002fe20000000f00 */
[----:B--2---:R-:W-:Y:S01]  /*0140*/  FMUL R4, R2, 0.70710676908493041992 ;  /* 0x3f3504f302047820 */ /* 0x004fe20000400000 */
[----:B------:R-:W-:-:S03]  /*0150*/  FMUL R5, R3, 0.70710676908493041992 ;  /* 0x3f3504f303057820 */ /* 0x000fc60000400000 */
[----:B------:R-:W-:Y:S01]  /*0160*/  FADD.FTZ R7, |R4|, -RZ ;  /* 0x800000ff04077221 */ /* 0x000fe20000010200 */
[----:B------:R-:W-:-:S04]  /*0170*/  FADD.FTZ R6, |R5|, -RZ ;  /* 0x800000ff05067221 */ /* 0x000fc80000010200 */
[----:B------:R-:W-:Y:S02]  /*0180*/  FSETP.GE.AND P1, PT, R7, 1.0029599666595458984, PT ;  /* 0x3f8060fe0700780b */ /* 0x000fe40003f26000 */
[----:B------:R-:W-:-:S11]  /*0190*/  FSETP.GE.AND P2, PT, R6, 1.0029599666595458984, PT ;  /* 0x3f8060fe0600780b */ /* 0x000fd60003f46000 */
[----:B------:R-:W-:Y:S01]  /*01a0*/  @!P1 MOV R10, 0x38b1e96a ;  /* 0x38b1e96a000a9802 */ /* 0x000fe20000000f00 */
[----:B------:R-:W-:Y:S02]  /*01b0*/  @!P1 IMAD.MOV.U32 R12, RZ, RZ, -0x45a8b2e0 ;  /* 0xba574d20ff0c9424 */ /* 0x000fe400078e00ff */
[----:B------:R-:W-:Y:S01]  /*01c0*/  @!P1 FMUL R7, R4, R4 ;  /* 0x0000000404079220 */ /* 0x000fe20000400000 */
[----:B------:R-:W-:Y:S01]  /*01d0*/  @!P2 MOV R11, 0x38b1e96a ;  /* 0x38b1e96a000ba802 */ /* 0x000fe20000000f00 */
[----:B------:R-:W-:Y:S01]  /*01e0*/  @!P2 FMUL R6, R5, R5 ;  /* 0x000000050506a220 */ /* 0x000fe20000400000 */
[----:B------:R-:W-:Y:S01]  /*01f0*/  @!P2 MOV R13, 0xba574d20 ;  /* 0xba574d20000da802 */ /* 0x000fe20000000f00 */
[----:B------:R-:W-:Y:S01]  /*0200*/  FFMA.FTZ R9, R7, R10, R12 ;  /* 0x0000000a07097223 */ /* 0x000fe2000001000c */
[----:B------:R-:W-:Y:S01]  /*0210*/  @!P1 IMAD.MOV.U32 R14, RZ, RZ, 0x3baad5ea ;  /* 0x3baad5eaff0e9424 */ /* 0x000fe200078e00ff */
[----:B------:R-:W-:Y:S01]  /*0220*/  @!P2 MOV R15, 0x3baad5ea ;  /* 0x3baad5ea000fa802 */ /* 0x000fe20000000f00 */
[----:B------:R-:W-:-:S02]  /*0230*/  IMAD.MOV.U32 R10, RZ, RZ, 0x3e1cf906 ;  /* 0x3e1cf906ff0a7424 */ /* 0x000fc400078e00ff */
[----:B------:R-:W-:Y:S01]  /*0240*/  FFMA.FTZ R12, R6, R11, R13 ;  /* 0x0000000b060c7223 */ /* 0x000fe2000001000d */
[----:B------:R-:W-:Y:S01]  /*0250*/  HFMA2.MMA R11, -RZ, RZ, -1.26171875, -2.110004425048828125e-05 ;  /* 0xbd0c8162ff0b7435 */ /* 0x000fe200000001ff */
[-C--:B------:R-:W-:Y:S01]  /*0260*/  FFMA.FTZ R9, R9, R7.reuse, R14 ;  /* 0x0000000709097223 */ /* 0x080fe2000001000e */
[----:B------:R-:W-:Y:S01]  /*0270*/  @!P1 MOV R8, 0xbcdc1be7 ;  /* 0xbcdc1be700089802 */ /* 0x000fe20000000f00 */
[-C--:B------:R-:W-:Y:S01]  /*0280*/  FFMA.FTZ R14, R12, R6.reuse, R15 ;  /* 0x000000060c0e7223 */ /* 0x080fe2000001000f */
[----:B------:R-:W-:Y:S01]  /*0290*/  HFMA2.MMA R12, -RZ, RZ, 1.853515625, -0.00091457366943359375 ;  /* 0x3f6a937eff0c7435 */ /* 0x000fe200000001ff */
[----:B------:R-:W-:Y:S01]  /*02a0*/  @!P1 IMAD.MOV.U32 R10, RZ, RZ, 0x3de718af ;  /* 0x3de718afff0a9424 */ /* 0x000fe200078e00ff */
[----:B------:R-:W-:Y:S01]  /*02b0*/  @!P2 MOV R11, 0xbcdc1be7 ;  /* 0xbcdc1be7000ba802 */ /* 0x000fe20000000f00 */
[-C--:B------:R-:W-:Y:S01]  /*02c0*/  FFMA.FTZ R9, R9, R7.reuse, R8 ;  /* 0x0000000709097223 */ /* 0x080fe20000010008 */
[----:B------:R-:W-:Y:S01]  /*02d0*/  HFMA2.MMA R8, -RZ, RZ, 1.78125, -136.25 ;  /* 0x3f20d842ff087435 */ /* 0x000fe200000001ff */
[----:B------:R-:W-:Y:S01]  /*02e0*/  MOV R13, 0x3f6a937e ;  /* 0x3f6a937e000d7802 */ /* 0x000fe20000000f00 */
[----:B------:R-:W-:Y:S01]  /*02f0*/  HFMA2.MMA R15, -RZ, RZ, 1.78125, -136.25 ;  /* 0x3f20d842ff0f7435 */ /* 0x000fe200000001ff */
[-C--:B------:R-:W-:Y:S01]  /*0300*/  FFMA.FTZ R14, R14, R6.reuse, R11 ;  /* 0x000000060e0e7223 */ /* 0x080fe2000001000b */
[----:B------:R-:W-:Y:S01]  /*0310*/  MOV R11, 0x3e1cf906 ;  /* 0x3e1cf906000b7802 */ /* 0x000fe20000000f00 */
[----:B------:R-:W-:Y:S01]  /*0320*/  @!P2 IMAD.MOV.U32 R11, RZ, RZ, 0x3de718af ;  /* 0x3de718afff0ba424 */ /* 0x000fe200078e00ff */
[----:B------:R-:W-:Y:S01]  /*0330*/  @!P1 MOV R12, 0xbec093ac ;  /* 0xbec093ac000c9802 */ /* 0x000fe20000000f00 */
[-C--:B------:R-:W-:Y:S01]  /*0340*/  FFMA.FTZ R9, R9, R7.reuse, R10 ;  /* 0x0000000709097223 */ /* 0x080fe2000001000a */
[----:B------:R-:W-:Y:S01]  /*0350*/  @!P2 MOV R13, 0xbec093ac ;  /* 0xbec093ac000da802 */ /* 0x000fe20000000f00 */
[-C--:B------:R-:W-:Y:S01]  /*0360*/  FFMA.FTZ R14, R14, R6.reuse, R11 ;  /* 0x000000060e0e7223 */ /* 0x080fe2000001000b */
[----:B------:R-:W-:Y:S01]  /*0370*/  @!P1 MOV R8, 0x3e0375d3 ;  /* 0x3e0375d300089802 */ /* 0x000fe20000000f00 */
[-C--:B------:R-:W-:Y:S01]  /*0380*/  FFMA.FTZ R9, R9, R7.reuse, R12 ;  /* 0x0000000709097223 */ /* 0x080fe2000001000c */
[----:B------:R-:W-:Y:S01]  /*0390*/  @!P2 MOV R15, 0x3e0375d3 ;  /* 0x3e0375d3000fa802 */ /* 0x000fe20000000f00 */
[----:B------:R-:W-:Y:S01]  /*03a0*/  FFMA.FTZ R14, R14, R6, R13 ;  /* 0x000000060e0e7223 */ /* 0x000fe2000001000d */
[----:B------:R-:W-:Y:S01]  /*03b0*/  FSEL R11, -R7, R4, P1 ;  /* 0x00000004070b7208 */ /* 0x000fe20000800100 */
[----:B------:R-:W-:Y:S01]  /*03c0*/  FFMA.FTZ R8, R9, R7, R8 ;  /* 0x0000000709087223 */ /* 0x000fe20000010008 */
[----:B------:R-:W-:Y:S01]  /*03d0*/  FSEL R7, -R6, R5, P2 ;  /* 0x0000000506077208 */ /* 0x000fe20001000100 */
[----:B------:R-:W-:-:S02]  /*03e0*/  FFMA.FTZ R14, R14, R6, R15 ;  /* 0x000000060e0e7223 */ /* 0x000fc4000001000f */
[----:B------:R-:W-:Y:S02]  /*03f0*/  FFMA.FTZ R8, R8, R11, R11 ;  /* 0x0000000b08087223 */ /* 0x000fe4000001000b */
[----:B------:R-:W-:Y:S02]  /*0400*/  FFMA.FTZ R14, R14, R7, R7 ;  /* 0x000000070e0e7223 */ /* 0x000fe40000010007 */
[----:B------:R-:W1:Y:S08]  /*0410*/  @P1 MUFU.EX2 R6, R8 ;  /* 0x0000000800061308 */ /* 0x000e700000000800 */
[----:B------:R-:W2:Y:S01]  /*0420*/  @P2 MUFU.EX2 R9, R14 ;  /* 0x0000000e00092308 */ /* 0x000ea20000000800 */
[----:B-1----:R-:W-:-:S05]  /*0430*/  @P1 FADD R7, -R6, 1 ;  /* 0x3f80000006071421 */ /* 0x002fca0000000100 */
[----:B------:R-:W-:Y:S01]  /*0440*/  @P1 LOP3.LUT R8, R7, 0x80000000, R4, 0xf8, !PT ;  /* 0x8000000007081812 */ /* 0x000fe200078ef804 */
[----:B------:R-:W-:Y:S01]  /*0450*/  FMUL R4, R3, 0.5 ;  /* 0x3f00000003047820 */ /* 0x000fe20000400000 */
[----:B------:R-:W-:Y:S01]  /*0460*/  SHF.R.S32.HI R3, RZ, 0x1f, R0 ;  /* 0x0000001fff037819 */ /* 0x000fe20000011400 */
[----:B--2---:R-:W-:Y:S01]  /*0470*/  @P2 FADD R6, -R9, 1 ;  /* 0x3f80000009062421 */ /* 0x004fe20000000100 */
[----:B------:R-:W-:Y:S01]  /*0480*/  FMUL R9, R2, 0.5 ;  /* 0x3f00000002097820 */ /* 0x000fe20000400000 */
[----:B------:R-:W-:Y:S01]  /*0490*/  LEA R2, P1, R0, UR6, 0x2 ;  /* 0x0000000600027c11 */ /* 0x000fe2000f8210ff */
[----:B------:R-:W-:Y:S02]  /*04a0*/  FADD R8, R8, 1 ;  /* 0x3f80000008087421 */ /* 0x000fe40000000000 */
[----:B------:R-:W-:Y:S02]  /*04b0*/  @P2 LOP3.LUT R14, R6, 0x80000000, R5, 0xf8, !PT ;  /* 0x80000000060e2812 */ /* 0x000fe400078ef805 */
[----:B------:R-:W-:Y:S01]  /*04c0*/  LEA.HI.X R3, R0, UR7, R3, 0x2, P1 ;  /* 0x0000000700037c11 */ /* 0x000fe200088f1403 */
[----:B------:R-:W-:-:S02]  /*04d0*/  FMUL R8, R9, R8 ;  /* 0x0000000809087220 */ /* 0x000fc40000400000 */
[----:B------:R-:W-:-:S04]  /*04e0*/  FADD R5, R14, 1 ;  /* 0x3f8000000e057421 */ /* 0x000fc80000000000 */
[----:B------:R-:W-:Y:S01]  /*04f0*/  FMUL R9, R4, R5 ;  /* 0x0000000504097220 */ /* 0x000fe20000400000 */
[----:B------:R-:W-:Y:S06]  /*0500*/  @P0 EXIT ;  /* 0x000000000000094d */ /* 0x000fec0003800000 */
[----:B------:R-:W-:Y:S01]  /*0510*/  STG.E.64 desc[UR4][R2.64], R8 ;  /* 0x0000000802007986 */ /* 0x000fe2000c101b04 */
[----:B------:R-:W-:Y:S05]  /*0520*/  EXIT ;  /* 0x000000000000794d */ /* 0x000fea0003800000 */
.L_x_0:
[----:B------:R-:W-:-:S00]  /*0530*/  BRA `(.L_x_0) ;  /* 0xfffffffc00fc7947 */ /* 0x000fc0000383ffff */
[----:B------:R-:W-:-:S00]  /*0540*/  NOP ;  /* 0x0000000000007918 */ /* 0x000fc00000000000 */
        /* <DEDUP_REMOVED lines=11> */
.L_x_1:


//--------------------- .nv.global.init           --------------------------
	.section	.nv.global.init,"aw",@progbits
.nv.global.init:
	.type		_$_str,@object
	.size		_$_str,(.L_0 - _$_str)
_$_str:
        /*0000*/ 	.byte	0x5f, 0x5f, 0x43, 0x55, 0x44, 0x41, 0x5f, 0x46, 0x54, 0x5a, 0x00
.L_0:


//--------------------- .nv.constant0.triton_poi_fused_gelu_9 --------------------------
	.section	.nv.constant0.triton_poi_fused_gelu_9,"a",@progbits
	.sectionflags	@""
	.align	4
.nv.constant0.triton_poi_fused_gelu_9:
	.zero		548
